	.headerflags	@"EF_CUDA_TEXMODE_UNIFIED EF_CUDA_64BIT_ADDRESS EF_CUDA_ACCELERATORS EF_CUDA_SM90 EF_CUDA_VIRTUAL_SM(EF_CUDA_SM90)"
	.elftype	@"ET_EXEC"


//--------------------- .nv.info                  --------------------------
	.section	.nv.info,"",@"SHT_CUDA_INFO"
	.align	4


	//----- nvinfo : EIATTR_REGCOUNT
	.align		4
        /*0000*/ 	.byte	0x04, 0x2f
        /*0002*/ 	.short	(.L_1 - .L_0)
	.align		4
.L_0:
        /*0004*/ 	.word	index@(triton_poi_fused_view_5)
        /*0008*/ 	.word	0x0000000c


	//----- nvinfo : EIATTR_MIN_STACK_SIZE
	.align		4
.L_1:
        /*000c*/ 	.byte	0x04, 0x12
        /*000e*/ 	.short	(.L_3 - .L_2)
	.align		4
.L_2:
        /*0010*/ 	.word	index@(triton_poi_fused_view_5)
        /*0014*/ 	.word	0x00000000


	//----- nvinfo : EIATTR_FRAME_SIZE
	.align		4
.L_3:
        /*0018*/ 	.byte	0x04, 0x11
        /*001a*/ 	.short	(.L_5 - .L_4)
	.align		4
.L_4:
        /*001c*/ 	.word	index@(triton_poi_fused_view_5)
        /*0020*/ 	.word	0x00000000


	//----- nvinfo : EIATTR_MIN_STACK_SIZE
	.align		4
.L_5:
        /*0024*/ 	.byte	0x04, 0x12
        /*0026*/ 	.short	(.L_7 - .L_6)
	.align		4
.L_6:
        /*0028*/ 	.word	index@(triton_poi_fused_view_5)
        /*002c*/ 	.word	0x00000000
.L_7:


//--------------------- .nv.info.triton_poi_fused_view_5 --------------------------
	.section	.nv.info.triton_poi_fused_view_5,"",@"SHT_CUDA_INFO"
	.sectionflags	@""
	.align	4


	//----- nvinfo : EIATTR_CUDA_API_VERSION
	.align		4
        /*0000*/ 	.byte	0x04, 0x37
        /*0002*/ 	.short	(.L_9 - .L_8)
.L_8:
        /*0004*/ 	.word	0x0000007c


	//----- nvinfo : EIATTR_KPARAM_INFO
	.align		4
.L_9:
        /*0008*/ 	.byte	0x04, 0x17
        /*000a*/ 	.short	(.L_11 - .L_10)
.L_10:
        /*000c*/ 	.word	0x00000000
        /*0010*/ 	.short	0x0002
        /*0012*/ 	.short	0x0010
        /*0014*/ 	.byte	0x00, 0xf0, 0x11, 0x00


	//----- nvinfo : EIATTR_KPARAM_INFO
	.align		4
.L_11:
        /*0018*/ 	.byte	0x04, 0x17
        /*001a*/ 	.short	(.L_13 - .L_12)
.L_12:
        /*001c*/ 	.word	0x00000000
        /*0020*/ 	.short	0x0001
        /*0022*/ 	.short	0x0008
        /*0024*/ 	.byte	0x00, 0xf4, 0x21, 0x00


	//----- nvinfo : EIATTR_KPARAM_INFO
	.align		4
.L_13:
        /*0028*/ 	.byte	0x04, 0x17
        /*002a*/ 	.short	(.L_15 - .L_14)
.L_14:
        /*002c*/ 	.word	0x00000000
        /*0030*/ 	.short	0x0000
        /*0032*/ 	.short	0x0000
        /*0034*/ 	.byte	0x00, 0xf4, 0x21, 0x00


	//----- nvinfo : EIATTR_SPARSE_MMA_MASK
	.align		4
.L_15:
        /*0038*/ 	.byte	0x03, 0x50
        /*003a*/ 	.short	0x0000


	//----- nvinfo : EIATTR_MAXREG_COUNT
	.align		4
        /*003c*/ 	.byte	0x03, 0x1b
        /*003e*/ 	.short	0x00ff


	//----- nvinfo : EIATTR_EXIT_INSTR_OFFSETS
	.align		4
        /*0040*/ 	.byte	0x04, 0x1c
        /*0042*/ 	.short	(.L_17 - .L_16)


	//   ....[0]....
.L_16:
        /*0044*/ 	.word	0x00000120


	//   ....[1]....
        /*0048*/ 	.word	0x00000140


	//----- nvinfo : EIATTR_REQNTID
	.align		4
.L_17:
        /*004c*/ 	.byte	0x04, 0x10
        /*004e*/ 	.short	(.L_19 - .L_18)
.L_18:
        /*0050*/ 	.word	0x00000080
        /*0054*/ 	.word	0x00000001
        /*0058*/ 	.word	0x00000001


	//----- nvinfo : EIATTR_CRS_STACK_SIZE
	.align		4
.L_19:
        /*005c*/ 	.byte	0x04, 0x1e
        /*005e*/ 	.short	(.L_21 - .L_20)
.L_20:
        /*0060*/ 	.word	0x00000000


	//----- nvinfo : EIATTR_CBANK_PARAM_SIZE
	.align		4
.L_21:
        /*0064*/ 	.byte	0x03, 0x19
        /*0066*/ 	.short	0x0014


	//----- nvinfo : EIATTR_PARAM_CBANK
	.align		4
        /*0068*/ 	.byte	0x04, 0x0a
        /*006a*/ 	.short	(.L_23 - .L_22)
	.align		4
.L_22:
        /*006c*/ 	.word	index@(.nv.constant0.triton_poi_fused_view_5)
        /*0070*/ 	.short	0x0210
        /*0072*/ 	.short	0x0014


	//----- nvinfo : EIATTR_SW_WAR
	.align		4
.L_23:
        /*0074*/ 	.byte	0x04, 0x36
        /*0076*/ 	.short	(.L_25 - .L_24)
.L_24:
        /*0078*/ 	.word	0x00000008
.L_25:


//--------------------- .nv.callgraph             --------------------------
	.section	.nv.callgraph,"",@"SHT_CUDA_CALLGRAPH"
	.align	4
	.sectionentsize	8
	.align		4
        /*0000*/ 	.word	0x00000000
	.align		4
        /*0004*/ 	.word	0xffffffff
	.align		4
        /*0008*/ 	.word	0x00000000
	.align		4
        /*000c*/ 	.word	0xfffffffe
	.align		4
        /*0010*/ 	.word	0x00000000
	.align		4
        /*0014*/ 	.word	0xfffffffd
	.align		4
        /*0018*/ 	.word	0x00000000
	.align		4
        /*001c*/ 	.word	0xfffffffc


//--------------------- .text.triton_poi_fused_view_5 --------------------------
	.section	.text.triton_poi_fused_view_5,"ax",@progbits
	.align	128
        .global         triton_poi_fused_view_5
        .type           triton_poi_fused_view_5,@function
        .size           triton_poi_fused_view_5,(.L_x_3 - triton_poi_fused_view_5)
        .other          triton_poi_fused_view_5,@"STO_CUDA_ENTRY STV_DEFAULT"
triton_poi_fused_view_5:
.text.triton_poi_fused_view_5:
[----:B------:R-:W0:Y:S02]  /*0000*/  LDC R1, c[0x0][0x28] ;  /* 0x00000a00ff017b82 */ /* 0x000e240000000800 */
[----:B------:R-:W1:Y:S01]  /*0010*/  S2R R0, SR_TID.X ;  /* 0x0000000000007919 */ /* 0x000e620000002100 */
[----:B------:R-:W2:Y:S01]  /*0020*/  LDC.64 R4, c[0x0][0x218] ;  /* 0x00008600ff047b82 */ /* 0x000ea20000000a00 */
[----:B------:R-:W-:Y:S01]  /*0030*/  ULDC.64 UR4, c[0x0][0x208] ;  /* 0x0000820000047ab9 */ /* 0x000fe20000000a00 */
[----:B------:R-:W-:Y:S01]  /*0040*/  BSSY B0, `(.L_x_0) ;  /* 0x000000d000007945 */ /* 0x000fe20003800000 */
[----:B------:R-:W3:Y:S05]  /*0050*/  S2R R7, SR_CTAID.X ;  /* 0x0000000000077919 */ /* 0x000eea0000002500 */
[----:B------:R-:W4:Y:S01]  /*0060*/  LDC.64 R2, c[0x0][0x210] ;  /* 0x00008400ff027b82 */ /* 0x000f220000000a00 */
[----:B-1----:R-:W-:-:S05]  /*0070*/  IMAD.SHL.U32 R0, R0, 0x2, RZ ;  /* 0x0000000200007824 */ /* 0x002fca00078e00ff */
[----:B------:R-:W-:-:S04]  /*0080*/  LOP3.LUT R0, R0, 0xfe, RZ, 0xc0, !PT ;  /* 0x000000fe00007812 */ /* 0x000fc800078ec0ff */
[----:B---3--:R-:W-:-:S04]  /*0090*/  LEA R7, R7, R0, 0x8 ;  /* 0x0000000007077211 */ /* 0x008fc800078e40ff */
[C---:B------:R-:W-:Y:S01]  /*00a0*/  ISETP.GE.AND P0, PT, R7.reuse, 0x4800, PT ;  /* 0x000048000700780c */ /* 0x040fe20003f06270 */
[C---:B------:R-:W-:Y:S02]  /*00b0*/  VIADD R9, R7.reuse, 0x9000 ;  /* 0x0000900007097836 */ /* 0x040fe40000000000 */
[----:B--2---:R-:W-:Y:S01]  /*00c0*/  IMAD.WIDE R4, R7, 0x4, R4 ;  /* 0x0000000407047825 */ /* 0x004fe200078e0204 */
[----:B------:R-:W-:-:S03]  /*00d0*/  CS2R R6, SRZ ;  /* 0x0000000000067805 */ /* 0x000fc6000001ff00 */
[----:B----4-:R-:W-:-:S06]  /*00e0*/  IMAD.WIDE R2, R9, 0x4, R2 ;  /* 0x0000000409027825 */ /* 0x010fcc00078e0202 */
[----:B------:R-:W-:Y:S05]  /*00f0*/  @P0 BRA `(.L_x_1) ;  /* 0x0000000000040947 */ /* 0x000fea0003800000 */
[----:B------:R1:W5:Y:S02]  /*0100*/  LDG.E.64 R6, desc[UR4][R2.64] ;  /* 0x0000000402067981 */ /* 0x000364000c1e1b00 */
.L_x_1:
[----:B------:R-:W-:Y:S05]  /*0110*/  BSYNC B0 ;  /* 0x0000000000007941 */ /* 0x000fea0003800000 */
.L_x_0:
[----:B------:R-:W-:Y:S05]  /*0120*/  @P0 EXIT ;  /* 0x000000000000094d */ /* 0x000fea0003800000 */
[----:B-----5:R-:W-:Y:S01]  /*0130*/  STG.E.64 desc[UR4][R4.64], R6 ;  /* 0x0000000604007986 */ /* 0x020fe2000c101b04 */
[----:B------:R-:W-:Y:S05]  /*0140*/  EXIT ;  /* 0x000000000000794d */ /* 0x000fea0003800000 */
.L_x_2:
[----:B------:R-:W-:-:S00]  /*0150*/  BRA `(.L_x_2) ;  /* 0xfffffffc00fc7947 */ /* 0x000fc0000383ffff */
[----:B------:R-:W-:-:S00]  /*0160*/  NOP ;  /* 0x0000000000007918 */ /* 0x000fc00000000000 */
        /* <DEDUP_REMOVED lines=9> */
.L_x_3:


//--------------------- .nv.constant0.triton_poi_fused_view_5 --------------------------
	.section	.nv.constant0.triton_poi_fused_view_5,"a",@progbits
	.sectionflags	@""
	.align	4
.nv.constant0.triton_poi_fused_view_5:
	.zero		548
